//
// Generated by NVIDIA NVVM Compiler
//
// Compiler Build ID: CL-36424714
// Cuda compilation tools, release 13.0, V13.0.88
// Based on NVVM 20.0.0
//

.version 9.0
.target sm_100
.address_size 64

	// .globl	_Z7upsweepiiPi

.visible .entry _Z7upsweepiiPi(
	.param .u32 _Z7upsweepiiPi_param_0,
	.param .u32 _Z7upsweepiiPi_param_1,
	.param .u64 .ptr .align 1 _Z7upsweepiiPi_param_2
)
{
	.reg .pred 	%p<2>;
	.reg .b32 	%r<10>;
	.reg .b64 	%rd<7>;

	ld.param.u32 	%r3, [_Z7upsweepiiPi_param_0];
	ld.param.u32 	%r2, [_Z7upsweepiiPi_param_1];
	ld.param.u64 	%rd1, [_Z7upsweepiiPi_param_2];
	mov.u32 	%r1, %tid.x;
	setp.ge.s32 	%p1, %r1, %r3;
	@%p1 bra 	$L__BB0_2;
	cvta.to.global.u64 	%rd2, %rd1;
	mul.lo.s32 	%r4, %r1, %r2;
	shl.b32 	%r5, %r4, 1;
	add.s32 	%r6, %r5, %r2;
	mul.wide.s32 	%rd3, %r6, 4;
	add.s64 	%rd4, %rd2, %rd3;
	ld.global.u32 	%r7, [%rd4+-4];
	mul.wide.s32 	%rd5, %r2, 4;
	add.s64 	%rd6, %rd4, %rd5;
	ld.global.u32 	%r8, [%rd6+-4];
	add.s32 	%r9, %r8, %r7;
	st.global.u32 	[%rd6+-4], %r9;
$L__BB0_2:
	ret;

}
	// .globl	_Z9downsweepiiPi
.visible .entry _Z9downsweepiiPi(
	.param .u32 _Z9downsweepiiPi_param_0,
	.param .u32 _Z9downsweepiiPi_param_1,
	.param .u64 .ptr .align 1 _Z9downsweepiiPi_param_2
)
{
	.reg .pred 	%p<2>;
	.reg .b32 	%r<10>;
	.reg .b64 	%rd<7>;

	ld.param.u32 	%r3, [_Z9downsweepiiPi_param_0];
	ld.param.u32 	%r2, [_Z9downsweepiiPi_param_1];
	ld.param.u64 	%rd1, [_Z9downsweepiiPi_param_2];
	mov.u32 	%r1, %tid.x;
	setp.ge.s32 	%p1, %r1, %r3;
	@%p1 bra 	$L__BB1_2;
	cvta.to.global.u64 	%rd2, %rd1;
	mul.lo.s32 	%r4, %r1, %r2;
	shl.b32 	%r5, %r4, 1;
	add.s32 	%r6, %r5, %r2;
	mul.wide.s32 	%rd3, %r6, 4;
	add.s64 	%rd4, %rd2, %rd3;
	ld.global.u32 	%r7, [%rd4+-4];
	mul.wide.s32 	%rd5, %r2, 4;
	add.s64 	%rd6, %rd4, %rd5;
	ld.global.u32 	%r8, [%rd6+-4];
	st.global.u32 	[%rd4+-4], %r8;
	add.s32 	%r9, %r8, %r7;
	st.global.u32 	[%rd6+-4], %r9;
$L__BB1_2:
	ret;

}
	// .globl	_Z12pairs_repeatiPiS_S_
.visible .entry _Z12pairs_repeatiPiS_S_(
	.param .u32 _Z12pairs_repeatiPiS_S__param_0,
	.param .u64 .ptr .align 1 _Z12pairs_repeatiPiS_S__param_1,
	.param .u64 .ptr .align 1 _Z12pairs_repeatiPiS_S__param_2,
	.param .u64 .ptr .align 1 _Z12pairs_repeatiPiS_S__param_3
)
{
	.reg .pred 	%p<3>;
	.reg .b32 	%r<6>;
	.reg .b64 	%rd<12>;

	ld.param.u64 	%rd1, [_Z12pairs_repeatiPiS_S__param_1];
	ld.param.u64 	%rd2, [_Z12pairs_repeatiPiS_S__param_2];
	ld.param.u64 	%rd3, [_Z12pairs_repeatiPiS_S__param_3];
	mov.u32 	%r1, %tid.x;
	setp.eq.s32 	%p1, %r1, 0;
	@%p1 bra 	$L__BB2_2;
	cvta.to.global.u64 	%rd4, %rd1;
	cvta.to.global.u64 	%rd5, %rd2;
	cvta.to.global.u64 	%rd6, %rd3;
	mul.wide.u32 	%rd7, %r1, 4;
	add.s64 	%rd8, %rd4, %rd7;
	ld.global.u32 	%r2, [%rd8];
	add.s64 	%rd9, %rd5, %rd7;
	ld.global.u32 	%r3, [%rd9];
	setp.eq.s32 	%p2, %r2, %r3;
	selp.u32 	%r4, 1, 0, %p2;
	add.s32 	%r5, %r1, -1;
	mul.wide.u32 	%rd10, %r5, 4;
	add.s64 	%rd11, %rd6, %rd10;
	st.global.u32 	[%rd11], %r4;
$L__BB2_2:
	ret;

}


// ===== COMPILED SASS (sm_100) =====

	.target	sm_100

	.elftype	@"ET_EXEC"


//--------------------- .note.nv.tkinfo           --------------------------
	.section	.note.nv.tkinfo,"",@"SHT_NOTE"
	.sectionflags	@"SHF_NOTE_NV_TKINFO"
	.tkinfo
        /*0018*/ 	.word	0x00000002
        /*0030*/ 	.string	""
        /*0030*/ 	.string	"ptxas"
        /*0030*/ 	.string	"Cuda compilation tools, release 13.0, V13.0.88"
        /*0030*/ 	.string	"Build cuda_13.0.r13.0/compiler.36424714_0"
        /*0030*/ 	.string	"-arch sm_100 -m 64 "



//--------------------- .note.nv.cuinfo           --------------------------
	.section	.note.nv.cuinfo,"",@"SHT_NOTE"
	.sectionflags	@"SHF_NOTE_NV_CUINFO"
        /*0018*/ 	.short	0x0002
        /*001a*/ 	.short	0x0064
        /*001c*/ 	.short	0x0082
	.zero		2


//--------------------- .nv.info                  --------------------------
	.section	.nv.info,"",@"SHT_CUDA_INFO"
	.align	4


	//----- nvinfo : EIATTR_REGCOUNT
	.align		4
        /*0000*/ 	.byte	0x04, 0x2f
        /*0002*/ 	.short	(.L_1 - .L_0)
	.align		4
.L_0:
        /*0004*/ 	.word	index@(_Z7upsweepiiPi)
        /*0008*/ 	.word	0x0000000a


	//----- nvinfo : EIATTR_FRAME_SIZE
	.align		4
.L_1:
        /*000c*/ 	.byte	0x04, 0x11
        /*000e*/ 	.short	(.L_3 - .L_2)
	.align		4
.L_2:
        /*0010*/ 	.word	index@(_Z7upsweepiiPi)
        /*0014*/ 	.word	0x00000000


	//----- nvinfo : EIATTR_REGCOUNT
	.align		4
.L_3:
        /*0018*/ 	.byte	0x04, 0x2f
        /*001a*/ 	.short	(.L_5 - .L_4)
	.align		4
.L_4:
        /*001c*/ 	.word	index@(_Z9downsweepiiPi)
        /*0020*/ 	.word	0x0000000c


	//----- nvinfo : EIATTR_FRAME_SIZE
	.align		4
.L_5:
        /*0024*/ 	.byte	0x04, 0x11
        /*0026*/ 	.short	(.L_7 - .L_6)
	.align		4
.L_6:
        /*0028*/ 	.word	index@(_Z9downsweepiiPi)
        /*002c*/ 	.word	0x00000000


	//----- nvinfo : EIATTR_REGCOUNT
	.align		4
.L_7:
        /*0030*/ 	.byte	0x04, 0x2f
        /*0032*/ 	.short	(.L_9 - .L_8)
	.align		4
.L_8:
        /*0034*/ 	.word	index@(_Z12pairs_repeatiPiS_S_)
        /*0038*/ 	.word	0x0000000c


	//----- nvinfo : EIATTR_FRAME_SIZE
	.align		4
.L_9:
        /*003c*/ 	.byte	0x04, 0x11
        /*003e*/ 	.short	(.L_11 - .L_10)
	.align		4
.L_10:
        /*0040*/ 	.word	index@(_Z12pairs_repeatiPiS_S_)
        /*0044*/ 	.word	0x00000000


	//----- nvinfo : EIATTR_MIN_STACK_SIZE
	.align		4
.L_11:
        /*0048*/ 	.byte	0x04, 0x12
        /*004a*/ 	.short	(.L_13 - .L_12)
	.align		4
.L_12:
        /*004c*/ 	.word	index@(_Z12pairs_repeatiPiS_S_)
        /*0050*/ 	.word	0x00000000


	//----- nvinfo : EIATTR_MIN_STACK_SIZE
	.align		4
.L_13:
        /*0054*/ 	.byte	0x04, 0x12
        /*0056*/ 	.short	(.L_15 - .L_14)
	.align		4
.L_14:
        /*0058*/ 	.word	index@(_Z9downsweepiiPi)
        /*005c*/ 	.word	0x00000000


	//----- nvinfo : EIATTR_MIN_STACK_SIZE
	.align		4
.L_15:
        /*0060*/ 	.byte	0x04, 0x12
        /*0062*/ 	.short	(.L_17 - .L_16)
	.align		4
.L_16:
        /*0064*/ 	.word	index@(_Z7upsweepiiPi)
        /*0068*/ 	.word	0x00000000
.L_17:


//--------------------- .nv.compat                --------------------------
	.section	.nv.compat,"",@"SHT_CUDA_COMPAT_INFO"
	.align	4
        /*0000*/ 	.byte	0x02, 0x09, 0x00, 0x00, 0x02, 0x02, 0x01, 0x00, 0x02, 0x05, 0x05, 0x00, 0x03, 0x07, 0x01, 0x01
        /*0010*/ 	.byte	0x02, 0x03, 0x00, 0x00, 0x02, 0x06, 0x01, 0x00, 0x04, 0x0b, 0x08, 0x00, 0x09, 0x00, 0x00, 0x00
        /*0020*/ 	.byte	0x00, 0x00, 0x00, 0x00


//--------------------- .nv.info._Z12pairs_repeatiPiS_S_ --------------------------
	.section	.nv.info._Z12pairs_repeatiPiS_S_,"",@"SHT_CUDA_INFO"
	.sectionflags	@""
	.align	4


	//----- nvinfo : EIATTR_CUDA_API_VERSION
	.align		4
        /*0000*/ 	.byte	0x04, 0x37
        /*0002*/ 	.short	(.L_19 - .L_18)
.L_18:
        /*0004*/ 	.word	0x00000082


	//----- nvinfo : EIATTR_KPARAM_INFO
	.align		4
.L_19:
        /*0008*/ 	.byte	0x04, 0x17
        /*000a*/ 	.short	(.L_21 - .L_20)
.L_20:
        /*000c*/ 	.word	0x00000000
        /*0010*/ 	.short	0x0003
        /*0012*/ 	.short	0x0018
        /*0014*/ 	.byte	0x00, 0xf5, 0x21, 0x00


	//----- nvinfo : EIATTR_KPARAM_INFO
	.align		4
.L_21:
        /*0018*/ 	.byte	0x04, 0x17
        /*001a*/ 	.short	(.L_23 - .L_22)
.L_22:
        /*001c*/ 	.word	0x00000000
        /*0020*/ 	.short	0x0002
        /*0022*/ 	.short	0x0010
        /*0024*/ 	.byte	0x00, 0xf5, 0x21, 0x00


	//----- nvinfo : EIATTR_KPARAM_INFO
	.align		4
.L_23:
        /*0028*/ 	.byte	0x04, 0x17
        /*002a*/ 	.short	(.L_25 - .L_24)
.L_24:
        /*002c*/ 	.word	0x00000000
        /*0030*/ 	.short	0x0001
        /*0032*/ 	.short	0x0008
        /*0034*/ 	.byte	0x00, 0xf5, 0x21, 0x00


	//----- nvinfo : EIATTR_KPARAM_INFO
	.align		4
.L_25:
        /*0038*/ 	.byte	0x04, 0x17
        /*003a*/ 	.short	(.L_27 - .L_26)
.L_26:
        /*003c*/ 	.word	0x00000000
        /*0040*/ 	.short	0x0000
        /*0042*/ 	.short	0x0000
        /*0044*/ 	.byte	0x00, 0xf0, 0x11, 0x00


	//----- nvinfo : EIATTR_SPARSE_MMA_MASK
	.align		4
.L_27:
        /*0048*/ 	.byte	0x03, 0x50
        /*004a*/ 	.short	0x0000


	//----- nvinfo : EIATTR_MAXREG_COUNT
	.align		4
        /*004c*/ 	.byte	0x03, 0x1b
        /*004e*/ 	.short	0x00ff


	//----- nvinfo : EIATTR_MERCURY_ISA_VERSION
	.align		4
        /*0050*/ 	.byte	0x03, 0x5f
        /*0052*/ 	.short	0x0101


	//----- nvinfo : EIATTR_VRC_CTA_INIT_COUNT
	.align		4
        /*0054*/ 	.byte	0x02, 0x4a
	.zero		1
	.zero		1


	//----- nvinfo : EIATTR_EXIT_INSTR_OFFSETS
	.align		4
        /*0058*/ 	.byte	0x04, 0x1c
        /*005a*/ 	.short	(.L_29 - .L_28)


	//   ....[0]....
.L_28:
        /*005c*/ 	.word	0x00000030


	//   ....[1]....
        /*0060*/ 	.word	0x00000110


	//----- nvinfo : EIATTR_CBANK_PARAM_SIZE
	.align		4
.L_29:
        /*0064*/ 	.byte	0x03, 0x19
        /*0066*/ 	.short	0x0020


	//----- nvinfo : EIATTR_PARAM_CBANK
	.align		4
        /*0068*/ 	.byte	0x04, 0x0a
        /*006a*/ 	.short	(.L_31 - .L_30)
	.align		4
.L_30:
        /*006c*/ 	.word	index@(.nv.constant0._Z12pairs_repeatiPiS_S_)
        /*0070*/ 	.short	0x0380
        /*0072*/ 	.short	0x0020


	//----- nvinfo : EIATTR_SW_WAR
	.align		4
.L_31:
        /*0074*/ 	.byte	0x04, 0x36
        /*0076*/ 	.short	(.L_33 - .L_32)
.L_32:
        /*0078*/ 	.word	0x00000008
.L_33:


//--------------------- .nv.info._Z9downsweepiiPi --------------------------
	.section	.nv.info._Z9downsweepiiPi,"",@"SHT_CUDA_INFO"
	.sectionflags	@""
	.align	4


	//----- nvinfo : EIATTR_CUDA_API_VERSION
	.align		4
        /*0000*/ 	.byte	0x04, 0x37
        /*0002*/ 	.short	(.L_35 - .L_34)
.L_34:
        /*0004*/ 	.word	0x00000082


	//----- nvinfo : EIATTR_KPARAM_INFO
	.align		4
.L_35:
        /*0008*/ 	.byte	0x04, 0x17
        /*000a*/ 	.short	(.L_37 - .L_36)
.L_36:
        /*000c*/ 	.word	0x00000000
        /*0010*/ 	.short	0x0002
        /*0012*/ 	.short	0x0008
        /*0014*/ 	.byte	0x00, 0xf5, 0x21, 0x00


	//----- nvinfo : EIATTR_KPARAM_INFO
	.align		4
.L_37:
        /*0018*/ 	.byte	0x04, 0x17
        /*001a*/ 	.short	(.L_39 - .L_38)
.L_38:
        /*001c*/ 	.word	0x00000000
        /*0020*/ 	.short	0x0001
        /*0022*/ 	.short	0x0004
        /*0024*/ 	.byte	0x00, 0xf0, 0x11, 0x00


	//----- nvinfo : EIATTR_KPARAM_INFO
	.align		4
.L_39:
        /*0028*/ 	.byte	0x04, 0x17
        /*002a*/ 	.short	(.L_41 - .L_40)
.L_40:
        /*002c*/ 	.word	0x00000000
        /*0030*/ 	.short	0x0000
        /*0032*/ 	.short	0x0000
        /*0034*/ 	.byte	0x00, 0xf0, 0x11, 0x00


	//----- nvinfo : EIATTR_SPARSE_MMA_MASK
	.align		4
.L_41:
        /*0038*/ 	.byte	0x03, 0x50
        /*003a*/ 	.short	0x0000


	//----- nvinfo : EIATTR_MAXREG_COUNT
	.align		4
        /*003c*/ 	.byte	0x03, 0x1b
        /*003e*/ 	.short	0x00ff


	//----- nvinfo : EIATTR_MERCURY_ISA_VERSION
	.align		4
        /*0040*/ 	.byte	0x03, 0x5f
        /*0042*/ 	.short	0x0101


	//----- nvinfo : EIATTR_VRC_CTA_INIT_COUNT
	.align		4
        /*0044*/ 	.byte	0x02, 0x4a
	.zero		1
	.zero		1


	//----- nvinfo : EIATTR_EXIT_INSTR_OFFSETS
	.align		4
        /*0048*/ 	.byte	0x04, 0x1c
        /*004a*/ 	.short	(.L_43 - .L_42)


	//   ....[0]....
.L_42:
        /*004c*/ 	.word	0x00000040


	//   ....[1]....
        /*0050*/ 	.word	0x00000110


	//----- nvinfo : EIATTR_CBANK_PARAM_SIZE
	.align		4
.L_43:
        /*0054*/ 	.byte	0x03, 0x19
        /*0056*/ 	.short	0x0010


	//----- nvinfo : EIATTR_PARAM_CBANK
	.align		4
        /*0058*/ 	.byte	0x04, 0x0a
        /*005a*/ 	.short	(.L_45 - .L_44)
	.align		4
.L_44:
        /*005c*/ 	.word	index@(.nv.constant0._Z9downsweepiiPi)
        /*0060*/ 	.short	0x0380
        /*0062*/ 	.short	0x0010


	//----- nvinfo : EIATTR_SW_WAR
	.align		4
.L_45:
        /*0064*/ 	.byte	0x04, 0x36
        /*0066*/ 	.short	(.L_47 - .L_46)
.L_46:
        /*0068*/ 	.word	0x00000008
.L_47:


//--------------------- .nv.info._Z7upsweepiiPi   --------------------------
	.section	.nv.info._Z7upsweepiiPi,"",@"SHT_CUDA_INFO"
	.sectionflags	@""
	.align	4


	//----- nvinfo : EIATTR_CUDA_API_VERSION
	.align		4
        /*0000*/ 	.byte	0x04, 0x37
        /*0002*/ 	.short	(.L_49 - .L_48)
.L_48:
        /*0004*/ 	.word	0x00000082


	//----- nvinfo : EIATTR_KPARAM_INFO
	.align		4
.L_49:
        /*0008*/ 	.byte	0x04, 0x17
        /*000a*/ 	.short	(.L_51 - .L_50)
.L_50:
        /*000c*/ 	.word	0x00000000
        /*0010*/ 	.short	0x0002
        /*0012*/ 	.short	0x0008
        /*0014*/ 	.byte	0x00, 0xf5, 0x21, 0x00


	//----- nvinfo : EIATTR_KPARAM_INFO
	.align		4
.L_51:
        /*0018*/ 	.byte	0x04, 0x17
        /*001a*/ 	.short	(.L_53 - .L_52)
.L_52:
        /*001c*/ 	.word	0x00000000
        /*0020*/ 	.short	0x0001
        /*0022*/ 	.short	0x0004
        /*0024*/ 	.byte	0x00, 0xf0, 0x11, 0x00


	//----- nvinfo : EIATTR_KPARAM_INFO
	.align		4
.L_53:
        /*0028*/ 	.byte	0x04, 0x17
        /*002a*/ 	.short	(.L_55 - .L_54)
.L_54:
        /*002c*/ 	.word	0x00000000
        /*0030*/ 	.short	0x0000
        /*0032*/ 	.short	0x0000
        /*0034*/ 	.byte	0x00, 0xf0, 0x11, 0x00


	//----- nvinfo : EIATTR_SPARSE_MMA_MASK
	.align		4
.L_55:
        /*0038*/ 	.byte	0x03, 0x50
        /*003a*/ 	.short	0x0000


	//----- nvinfo : EIATTR_MAXREG_COUNT
	.align		4
        /*003c*/ 	.byte	0x03, 0x1b
        /*003e*/ 	.short	0x00ff


	//----- nvinfo : EIATTR_MERCURY_ISA_VERSION
	.align		4
        /*0040*/ 	.byte	0x03, 0x5f
        /*0042*/ 	.short	0x0101


	//----- nvinfo : EIATTR_VRC_CTA_INIT_COUNT
	.align		4
        /*0044*/ 	.byte	0x02, 0x4a
	.zero		1
	.zero		1


	//----- nvinfo : EIATTR_EXIT_INSTR_OFFSETS
	.align		4
        /*0048*/ 	.byte	0x04, 0x1c
        /*004a*/ 	.short	(.L_57 - .L_56)


	//   ....[0]....
.L_56:
        /*004c*/ 	.word	0x00000040


	//   ....[1]....
        /*0050*/ 	.word	0x00000100


	//----- nvinfo : EIATTR_CBANK_PARAM_SIZE
	.align		4
.L_57:
        /*0054*/ 	.byte	0x03, 0x19
        /*0056*/ 	.short	0x0010


	//----- nvinfo : EIATTR_PARAM_CBANK
	.align		4
        /*0058*/ 	.byte	0x04, 0x0a
        /*005a*/ 	.short	(.L_59 - .L_58)
	.align		4
.L_58:
        /*005c*/ 	.word	index@(.nv.constant0._Z7upsweepiiPi)
        /*0060*/ 	.short	0x0380
        /*0062*/ 	.short	0x0010


	//----- nvinfo : EIATTR_SW_WAR
	.align		4
.L_59:
        /*0064*/ 	.byte	0x04, 0x36
        /*0066*/ 	.short	(.L_61 - .L_60)
.L_60:
        /*0068*/ 	.word	0x00000008
.L_61:


//--------------------- .nv.callgraph             --------------------------
	.section	.nv.callgraph,"",@"SHT_CUDA_CALLGRAPH"
	.align	4
	.sectionentsize	8
	.align		4
        /*0000*/ 	.word	0x00000000
	.align		4
        /*0004*/ 	.word	0xffffffff
	.align		4
        /*0008*/ 	.word	0x00000000
	.align		4
        /*000c*/ 	.word	0xfffffffe
	.align		4
        /*0010*/ 	.word	0x00000000
	.align		4
        /*0014*/ 	.word	0xfffffffd
	.align		4
        /*0018*/ 	.word	0x00000000
	.align		4
        /*001c*/ 	.word	0xfffffffc


//--------------------- .text._Z12pairs_repeatiPiS_S_ --------------------------
	.section	.text._Z12pairs_repeatiPiS_S_,"ax",@progbits
	.align	128
        .global         _Z12pairs_repeatiPiS_S_
        .type           _Z12pairs_repeatiPiS_S_,@function
        .size           _Z12pairs_repeatiPiS_S_,(.L_x_3 - _Z12pairs_repeatiPiS_S_)
        .other          _Z12pairs_repeatiPiS_S_,@"STO_CUDA_ENTRY STV_DEFAULT"
_Z12pairs_repeatiPiS_S_:
.text._Z12pairs_repeatiPiS_S_:
[----:B------:R-:W-:Y:S01]  /*0000*/  LDC R1, c[0x0][0x37c] ;  /* 0x0000df00ff017b82 */ /* 0x000fe20000000800 */
[----:B------:R-:W0:Y:S02]  /*0010*/  S2R R9, SR_TID.X ;  /* 0x0000000000097919 */ /* 0x000e240000002100 */
[----:B0-----:R-:W-:-:S13]  /*0020*/  ISETP.NE.AND P0, PT, R9, RZ, PT ;  /* 0x000000ff0900720c */ /* 0x001fda0003f05270 */
[----:B------:R-:W-:Y:S05]  /*0030*/  @!P0 EXIT ;  /* 0x000000000000894d */ /* 0x000fea0003800000 */
[----:B------:R-:W0:Y:S01]  /*0040*/  LDC.64 R2, c[0x0][0x388] ;  /* 0x0000e200ff027b82 */ /* 0x000e220000000a00 */
[----:B------:R-:W1:Y:S07]  /*0050*/  LDCU.64 UR4, c[0x0][0x358] ;  /* 0x00006b00ff0477ac */ /* 0x000e6e0008000a00 */
[----:B------:R-:W2:Y:S08]  /*0060*/  LDC.64 R4, c[0x0][0x390] ;  /* 0x0000e400ff047b82 */ /* 0x000eb00000000a00 */
[----:B------:R-:W3:Y:S01]  /*0070*/  LDC.64 R6, c[0x0][0x398] ;  /* 0x0000e600ff067b82 */ /* 0x000ee20000000a00 */
[----:B0-----:R-:W-:-:S06]  /*0080*/  IMAD.WIDE.U32 R2, R9, 0x4, R2 ;  /* 0x0000000409027825 */ /* 0x001fcc00078e0002 */
[----:B-1----:R-:W4:Y:S01]  /*0090*/  LDG.E R2, desc[UR4][R2.64] ;  /* 0x0000000402027981 */ /* 0x002f22000c1e1900 */
[----:B--2---:R-:W-:-:S06]  /*00a0*/  IMAD.WIDE.U32 R4, R9, 0x4, R4 ;  /* 0x0000000409047825 */ /* 0x004fcc00078e0004 */
[----:B------:R-:W4:Y:S01]  /*00b0*/  LDG.E R5, desc[UR4][R4.64] ;  /* 0x0000000404057981 */ /* 0x000f22000c1e1900 */
[----:B------:R-:W-:-:S05]  /*00c0*/  IADD3 R9, PT, PT, R9, -0x1, RZ ;  /* 0xffffffff09097810 */ /* 0x000fca0007ffe0ff */
[----:B---3--:R-:W-:Y:S01]  /*00d0*/  IMAD.WIDE.U32 R6, R9, 0x4, R6 ;  /* 0x0000000409067825 */ /* 0x008fe200078e0006 */
[----:B----4-:R-:W-:-:S04]  /*00e0*/  ISETP.NE.AND P0, PT, R2, R5, PT ;  /* 0x000000050200720c */ /* 0x010fc80003f05270 */
[----:B------:R-:W-:-:S05]  /*00f0*/  SEL R9, RZ, 0x1, P0 ;  /* 0x00000001ff097807 */ /* 0x000fca0000000000 */
[----:B------:R-:W-:Y:S01]  /*0100*/  STG.E desc[UR4][R6.64], R9 ;  /* 0x0000000906007986 */ /* 0x000fe2000c101904 */
[----:B------:R-:W-:Y:S05]  /*0110*/  EXIT ;  /* 0x000000000000794d */ /* 0x000fea0003800000 */
.L_x_0:
[----:B------:R-:W-:-:S00]  /*0120*/  BRA `(.L_x_0) ;  /* 0xfffffffc00fc7947 */ /* 0x000fc0000383ffff */
[----:B------:R-:W-:-:S00]  /*0130*/  NOP ;  /* 0x0000000000007918 */ /* 0x000fc00000000000 */
        /* <DEDUP_REMOVED lines=12> */
.L_x_3:


//--------------------- .text._Z9downsweepiiPi    --------------------------
	.section	.text._Z9downsweepiiPi,"ax",@progbits
	.align	128
        .global         _Z9downsweepiiPi
        .type           _Z9downsweepiiPi,@function
        .size           _Z9downsweepiiPi,(.L_x_4 - _Z9downsweepiiPi)
        .other          _Z9downsweepiiPi,@"STO_CUDA_ENTRY STV_DEFAULT"
_Z9downsweepiiPi:
.text._Z9downsweepiiPi:
[----:B------:R-:W-:Y:S01]  /*0000*/  LDC R1, c[0x0][0x37c] ;  /* 0x0000df00ff017b82 */ /* 0x000fe20000000800 */
[----:B------:R-:W0:Y:S01]  /*0010*/  S2R R0, SR_TID.X ;  /* 0x0000000000007919 */ /* 0x000e220000002100 */
[----:B------:R-:W0:Y:S02]  /*0020*/  LDCU UR4, c[0x0][0x380] ;  /* 0x00007000ff0477ac */ /* 0x000e240008000800 */
[----:B0-----:R-:W-:-:S13]  /*0030*/  ISETP.GE.AND P0, PT, R0, UR4, PT ;  /* 0x0000000400007c0c */ /* 0x001fda000bf06270 */
[----:B------:R-:W-:Y:S05]  /*0040*/  @P0 EXIT ;  /* 0x000000000000094d */ /* 0x000fea0003800000 */
[----:B------:R-:W0:Y:S01]  /*0050*/  LDC R7, c[0x0][0x384] ;  /* 0x0000e100ff077b82 */ /* 0x000e220000000800 */
[----:B------:R-:W1:Y:S07]  /*0060*/  LDCU.64 UR4, c[0x0][0x358] ;  /* 0x00006b00ff0477ac */ /* 0x000e6e0008000a00 */
[----:B------:R-:W2:Y:S01]  /*0070*/  LDC.64 R2, c[0x0][0x388] ;  /* 0x0000e200ff027b82 */ /* 0x000ea20000000a00 */
[----:B0-----:R-:W-:-:S05]  /*0080*/  IMAD R0, R0, R7, RZ ;  /* 0x0000000700007224 */ /* 0x001fca00078e02ff */
[----:B------:R-:W-:-:S05]  /*0090*/  LEA R5, R0, R7, 0x1 ;  /* 0x0000000700057211 */ /* 0x000fca00078e08ff */
[----:B--2---:R-:W-:-:S05]  /*00a0*/  IMAD.WIDE R2, R5, 0x4, R2 ;  /* 0x0000000405027825 */ /* 0x004fca00078e0202 */
[----:B-1----:R-:W2:Y:S01]  /*00b0*/  LDG.E R0, desc[UR4][R2.64+-0x4] ;  /* 0xfffffc0402007981 */ /* 0x002ea2000c1e1900 */
[----:B------:R-:W-:-:S05]  /*00c0*/  IMAD.WIDE R4, R7, 0x4, R2 ;  /* 0x0000000407047825 */ /* 0x000fca00078e0202 */
[----:B------:R-:W2:Y:S02]  /*00d0*/  LDG.E R7, desc[UR4][R4.64+-0x4] ;  /* 0xfffffc0404077981 */ /* 0x000ea4000c1e1900 */
[----:B--2---:R-:W-:Y:S02]  /*00e0*/  IADD3 R9, PT, PT, R0, R7, RZ ;  /* 0x0000000700097210 */ /* 0x004fe40007ffe0ff */
[----:B------:R-:W-:Y:S04]  /*00f0*/  STG.E desc[UR4][R2.64+-0x4], R7 ;  /* 0xfffffc0702007986 */ /* 0x000fe8000c101904 */
[----:B------:R-:W-:Y:S01]  /*0100*/  STG.E desc[UR4][R4.64+-0x4], R9 ;  /* 0xfffffc0904007986 */ /* 0x000fe2000c101904 */
[----:B------:R-:W-:Y:S05]  /*0110*/  EXIT ;  /* 0x000000000000794d */ /* 0x000fea0003800000 */
.L_x_1:
        /* <DEDUP_REMOVED lines=14> */
.L_x_4:


//--------------------- .text._Z7upsweepiiPi      --------------------------
	.section	.text._Z7upsweepiiPi,"ax",@progbits
	.align	128
        .global         _Z7upsweepiiPi
        .type           _Z7upsweepiiPi,@function
        .size           _Z7upsweepiiPi,(.L_x_5 - _Z7upsweepiiPi)
        .other          _Z7upsweepiiPi,@"STO_CUDA_ENTRY STV_DEFAULT"
_Z7upsweepiiPi:
.text._Z7upsweepiiPi:
        /* <DEDUP_REMOVED lines=10> */
[----:B--2---:R-:W-:-:S04]  /*00a0*/  IMAD.WIDE R2, R5, 0x4, R2 ;  /* 0x0000000405027825 */ /* 0x004fc800078e0202 */
[----:B------:R-:W-:Y:S02]  /*00b0*/  IMAD.WIDE R4, R7, 0x4, R2 ;  /* 0x0000000407047825 */ /* 0x000fe400078e0202 */
[----:B-1----:R-:W2:Y:S04]  /*00c0*/  LDG.E R2, desc[UR4][R2.64+-0x4] ;  /* 0xfffffc0402027981 */ /* 0x002ea8000c1e1900 */
[----:B------:R-:W2:Y:S02]  /*00d0*/  LDG.E R7, desc[UR4][R4.64+-0x4] ;  /* 0xfffffc0404077981 */ /* 0x000ea4000c1e1900 */
[----:B--2---:R-:W-:-:S05]  /*00e0*/  IADD3 R7, PT, PT, R2, R7, RZ ;  /* 0x0000000702077210 */ /* 0x004fca0007ffe0ff */
[----:B------:R-:W-:Y:S01]  /*00f0*/  STG.E desc[UR4][R4.64+-0x4], R7 ;  /* 0xfffffc0704007986 */ /* 0x000fe2000c101904 */
[----:B------:R-:W-:Y:S05]  /*0100*/  EXIT ;  /* 0x000000000000794d */ /* 0x000fea0003800000 */
.L_x_2:
        /* <DEDUP_REMOVED lines=15> */
.L_x_5:


//--------------------- .nv.shared.reserved.0     --------------------------
	.section	.nv.shared.reserved.0,"aw",@nobits
	.weak		__nv_reservedSMEM_offset_0_alias
	.size		__nv_reservedSMEM_offset_0_alias, 0, 64
	.other		__nv_reservedSMEM_offset_0_alias,@"STO_CUDA_RESERVED_SHARED STV_DEFAULT"
__nv_reservedSMEM_offset_0_alias:
	.zero		0
	.zero		64


//--------------------- .nv.constant0._Z12pairs_repeatiPiS_S_ --------------------------
	.section	.nv.constant0._Z12pairs_repeatiPiS_S_,"a",@progbits
	.sectionflags	@""
	.align	4
.nv.constant0._Z12pairs_repeatiPiS_S_:
	.zero		928


//--------------------- .nv.constant0._Z9downsweepiiPi --------------------------
	.section	.nv.constant0._Z9downsweepiiPi,"a",@progbits
	.sectionflags	@""
	.align	4
.nv.constant0._Z9downsweepiiPi:
	.zero		912


//--------------------- .nv.constant0._Z7upsweepiiPi --------------------------
	.section	.nv.constant0._Z7upsweepiiPi,"a",@progbits
	.sectionflags	@""
	.align	4
.nv.constant0._Z7upsweepiiPi:
	.zero		912


//--------------------- SYMBOLS --------------------------

	.type		.nv.reservedSmem.offset0,@object
	.size		.nv.reservedSmem.offset0,0x4
